//
// Generated by NVIDIA NVVM Compiler
//
// Compiler Build ID: CL-36424714
// Cuda compilation tools, release 13.0, V13.0.88
// Based on NVVM 20.0.0
//

.version 9.0
.target sm_100
.address_size 64

	// .globl	_Z7reduce0PfS_
.extern .shared .align 16 .b8 sdata[];
.extern .shared .align 16 .b8 sdata3[];

.visible .entry _Z7reduce0PfS_(
	.param .u64 .ptr .align 1 _Z7reduce0PfS__param_0,
	.param .u64 .ptr .align 1 _Z7reduce0PfS__param_1
)
{
	.reg .pred 	%p<5>;
	.reg .b32 	%r<16>;
	.reg .b32 	%f<6>;
	.reg .b64 	%rd<9>;

	ld.param.u64 	%rd2, [_Z7reduce0PfS__param_0];
	ld.param.u64 	%rd1, [_Z7reduce0PfS__param_1];
	cvta.to.global.u64 	%rd3, %rd2;
	mov.u32 	%r1, %tid.x;
	mov.u32 	%r2, %ctaid.x;
	mov.u32 	%r3, %ntid.x;
	mad.lo.s32 	%r7, %r2, %r3, %r1;
	mul.wide.u32 	%rd4, %r7, 4;
	add.s64 	%rd5, %rd3, %rd4;
	ld.global.f32 	%f1, [%rd5];
	shl.b32 	%r8, %r1, 2;
	mov.u32 	%r9, sdata;
	add.s32 	%r4, %r9, %r8;
	st.shared.f32 	[%r4], %f1;
	bar.sync 	0;
	setp.lt.u32 	%p1, %r3, 2;
	@%p1 bra 	$L__BB0_5;
	mov.b32 	%r15, 1;
$L__BB0_2:
	shl.b32 	%r6, %r15, 1;
	add.s32 	%r11, %r6, -1;
	and.b32  	%r12, %r11, %r1;
	setp.ne.s32 	%p2, %r12, 0;
	@%p2 bra 	$L__BB0_4;
	shl.b32 	%r13, %r15, 2;
	add.s32 	%r14, %r4, %r13;
	ld.shared.f32 	%f2, [%r14];
	ld.shared.f32 	%f3, [%r4];
	add.f32 	%f4, %f2, %f3;
	st.shared.f32 	[%r4], %f4;
$L__BB0_4:
	bar.sync 	0;
	setp.lt.u32 	%p3, %r6, %r3;
	mov.u32 	%r15, %r6;
	@%p3 bra 	$L__BB0_2;
$L__BB0_5:
	bar.sync 	0;
	setp.ne.s32 	%p4, %r1, 0;
	@%p4 bra 	$L__BB0_7;
	ld.shared.f32 	%f5, [sdata];
	cvta.to.global.u64 	%rd6, %rd1;
	mul.wide.u32 	%rd7, %r2, 4;
	add.s64 	%rd8, %rd6, %rd7;
	st.global.f32 	[%rd8], %f5;
$L__BB0_7:
	ret;

}
	// .globl	_Z7reduce1PfS_
.visible .entry _Z7reduce1PfS_(
	.param .u64 .ptr .align 1 _Z7reduce1PfS__param_0,
	.param .u64 .ptr .align 1 _Z7reduce1PfS__param_1
)
{
	.reg .pred 	%p<5>;
	.reg .b32 	%r<19>;
	.reg .b32 	%f<6>;
	.reg .b64 	%rd<9>;

	ld.param.u64 	%rd2, [_Z7reduce1PfS__param_0];
	ld.param.u64 	%rd1, [_Z7reduce1PfS__param_1];
	cvta.to.global.u64 	%rd3, %rd2;
	mov.u32 	%r1, %tid.x;
	mov.u32 	%r2, %ctaid.x;
	mov.u32 	%r3, %ntid.x;
	mad.lo.s32 	%r7, %r2, %r3, %r1;
	mul.wide.u32 	%rd4, %r7, 4;
	add.s64 	%rd5, %rd3, %rd4;
	ld.global.f32 	%f1, [%rd5];
	shl.b32 	%r8, %r1, 2;
	mov.u32 	%r9, sdata;
	add.s32 	%r10, %r9, %r8;
	st.shared.f32 	[%r10], %f1;
	bar.sync 	0;
	setp.lt.u32 	%p1, %r3, 2;
	@%p1 bra 	$L__BB1_5;
	mov.b32 	%r18, 1;
$L__BB1_2:
	shl.b32 	%r5, %r18, 1;
	mul.lo.s32 	%r6, %r5, %r1;
	setp.ge.u32 	%p2, %r6, %r3;
	@%p2 bra 	$L__BB1_4;
	add.s32 	%r12, %r6, %r18;
	shl.b32 	%r13, %r12, 2;
	add.s32 	%r15, %r9, %r13;
	ld.shared.f32 	%f2, [%r15];
	shl.b32 	%r16, %r6, 2;
	add.s32 	%r17, %r9, %r16;
	ld.shared.f32 	%f3, [%r17];
	add.f32 	%f4, %f2, %f3;
	st.shared.f32 	[%r17], %f4;
$L__BB1_4:
	bar.sync 	0;
	setp.lt.u32 	%p3, %r5, %r3;
	mov.u32 	%r18, %r5;
	@%p3 bra 	$L__BB1_2;
$L__BB1_5:
	setp.ne.s32 	%p4, %r1, 0;
	@%p4 bra 	$L__BB1_7;
	ld.shared.f32 	%f5, [sdata];
	cvta.to.global.u64 	%rd6, %rd1;
	mul.wide.u32 	%rd7, %r2, 4;
	add.s64 	%rd8, %rd6, %rd7;
	st.global.f32 	[%rd8], %f5;
$L__BB1_7:
	ret;

}
	// .globl	_Z7reduce3PfS_
.visible .entry _Z7reduce3PfS_(
	.param .u64 .ptr .align 1 _Z7reduce3PfS__param_0,
	.param .u64 .ptr .align 1 _Z7reduce3PfS__param_1
)
{
	.reg .pred 	%p<5>;
	.reg .b32 	%r<13>;
	.reg .b32 	%f<6>;
	.reg .b64 	%rd<9>;

	ld.param.u64 	%rd2, [_Z7reduce3PfS__param_0];
	ld.param.u64 	%rd1, [_Z7reduce3PfS__param_1];
	cvta.to.global.u64 	%rd3, %rd2;
	mov.u32 	%r1, %tid.x;
	mov.u32 	%r2, %ctaid.x;
	mov.u32 	%r12, %ntid.x;
	mad.lo.s32 	%r7, %r2, %r12, %r1;
	mul.wide.u32 	%rd4, %r7, 4;
	add.s64 	%rd5, %rd3, %rd4;
	ld.global.f32 	%f1, [%rd5];
	shl.b32 	%r8, %r1, 2;
	mov.u32 	%r9, sdata;
	add.s32 	%r4, %r9, %r8;
	st.shared.f32 	[%r4], %f1;
	bar.sync 	0;
	setp.lt.u32 	%p1, %r12, 2;
	@%p1 bra 	$L__BB2_4;
$L__BB2_1:
	shr.u32 	%r6, %r12, 1;
	setp.ge.u32 	%p2, %r1, %r6;
	@%p2 bra 	$L__BB2_3;
	shl.b32 	%r10, %r6, 2;
	add.s32 	%r11, %r4, %r10;
	ld.shared.f32 	%f2, [%r11];
	ld.shared.f32 	%f3, [%r4];
	add.f32 	%f4, %f2, %f3;
	st.shared.f32 	[%r4], %f4;
$L__BB2_3:
	bar.sync 	0;
	setp.gt.u32 	%p3, %r12, 3;
	mov.u32 	%r12, %r6;
	@%p3 bra 	$L__BB2_1;
$L__BB2_4:
	setp.ne.s32 	%p4, %r1, 0;
	@%p4 bra 	$L__BB2_6;
	ld.shared.f32 	%f5, [sdata];
	cvta.to.global.u64 	%rd6, %rd1;
	mul.wide.u32 	%rd7, %r2, 4;
	add.s64 	%rd8, %rd6, %rd7;
	st.global.f32 	[%rd8], %f5;
$L__BB2_6:
	ret;

}
	// .globl	_Z7reduce4PfS_
.visible .entry _Z7reduce4PfS_(
	.param .u64 .ptr .align 1 _Z7reduce4PfS__param_0,
	.param .u64 .ptr .align 1 _Z7reduce4PfS__param_1
)
{
	.reg .pred 	%p<5>;
	.reg .b32 	%r<17>;
	.reg .b32 	%f<8>;
	.reg .b64 	%rd<11>;

	ld.param.u64 	%rd2, [_Z7reduce4PfS__param_0];
	ld.param.u64 	%rd1, [_Z7reduce4PfS__param_1];
	cvta.to.global.u64 	%rd3, %rd2;
	mov.u32 	%r1, %tid.x;
	mov.u32 	%r2, %ctaid.x;
	mov.u32 	%r16, %ntid.x;
	mul.lo.s32 	%r7, %r16, %r2;
	shl.b32 	%r8, %r7, 1;
	add.s32 	%r9, %r8, %r1;
	mul.wide.u32 	%rd4, %r9, 4;
	add.s64 	%rd5, %rd3, %rd4;
	ld.global.f32 	%f1, [%rd5];
	add.s32 	%r10, %r9, %r16;
	mul.wide.u32 	%rd6, %r10, 4;
	add.s64 	%rd7, %rd3, %rd6;
	ld.global.f32 	%f2, [%rd7];
	add.f32 	%f3, %f1, %f2;
	shl.b32 	%r11, %r1, 2;
	mov.u32 	%r12, sdata3;
	add.s32 	%r4, %r12, %r11;
	st.shared.f32 	[%r4], %f3;
	bar.sync 	0;
	setp.lt.u32 	%p1, %r16, 2;
	@%p1 bra 	$L__BB3_4;
$L__BB3_1:
	shr.u32 	%r6, %r16, 1;
	setp.ge.u32 	%p2, %r1, %r6;
	@%p2 bra 	$L__BB3_3;
	shl.b32 	%r13, %r6, 2;
	add.s32 	%r14, %r4, %r13;
	ld.shared.f32 	%f4, [%r14];
	ld.shared.f32 	%f5, [%r4];
	add.f32 	%f6, %f4, %f5;
	st.shared.f32 	[%r4], %f6;
$L__BB3_3:
	bar.sync 	0;
	setp.gt.u32 	%p3, %r16, 3;
	mov.u32 	%r16, %r6;
	@%p3 bra 	$L__BB3_1;
$L__BB3_4:
	setp.ne.s32 	%p4, %r1, 0;
	@%p4 bra 	$L__BB3_6;
	ld.shared.f32 	%f7, [sdata3];
	cvta.to.global.u64 	%rd8, %rd1;
	mul.wide.u32 	%rd9, %r2, 4;
	add.s64 	%rd10, %rd8, %rd9;
	st.global.f32 	[%rd10], %f7;
	mov.b32 	%r15, 0;
	st.shared.u32 	[sdata3], %r15;
$L__BB3_6:
	ret;

}
	// .globl	_Z7reduce5PfS_
.visible .entry _Z7reduce5PfS_(
	.param .u64 .ptr .align 1 _Z7reduce5PfS__param_0,
	.param .u64 .ptr .align 1 _Z7reduce5PfS__param_1
)
{
	.reg .pred 	%p<6>;
	.reg .b32 	%r<17>;
	.reg .b32 	%f<21>;
	.reg .b64 	%rd<11>;

	ld.param.u64 	%rd2, [_Z7reduce5PfS__param_0];
	ld.param.u64 	%rd1, [_Z7reduce5PfS__param_1];
	cvta.to.global.u64 	%rd3, %rd2;
	mov.u32 	%r1, %tid.x;
	mov.u32 	%r2, %ctaid.x;
	mov.u32 	%r16, %ntid.x;
	mul.lo.s32 	%r7, %r16, %r2;
	shl.b32 	%r8, %r7, 1;
	add.s32 	%r9, %r8, %r1;
	mul.wide.u32 	%rd4, %r9, 4;
	add.s64 	%rd5, %rd3, %rd4;
	ld.global.f32 	%f1, [%rd5];
	add.s32 	%r10, %r9, %r16;
	mul.wide.u32 	%rd6, %r10, 4;
	add.s64 	%rd7, %rd3, %rd6;
	ld.global.f32 	%f2, [%rd7];
	add.f32 	%f3, %f1, %f2;
	shl.b32 	%r11, %r1, 2;
	mov.u32 	%r12, sdata;
	add.s32 	%r4, %r12, %r11;
	st.shared.f32 	[%r4], %f3;
	bar.sync 	0;
	setp.lt.u32 	%p1, %r16, 66;
	@%p1 bra 	$L__BB4_4;
$L__BB4_1:
	shr.u32 	%r6, %r16, 1;
	setp.ge.u32 	%p2, %r1, %r6;
	@%p2 bra 	$L__BB4_3;
	shl.b32 	%r13, %r6, 2;
	add.s32 	%r14, %r4, %r13;
	ld.shared.f32 	%f4, [%r14];
	ld.shared.f32 	%f5, [%r4];
	add.f32 	%f6, %f4, %f5;
	st.shared.f32 	[%r4], %f6;
$L__BB4_3:
	bar.sync 	0;
	setp.gt.u32 	%p3, %r16, 131;
	mov.u32 	%r16, %r6;
	@%p3 bra 	$L__BB4_1;
$L__BB4_4:
	setp.gt.u32 	%p4, %r1, 31;
	@%p4 bra 	$L__BB4_7;
	ld.shared.f32 	%f7, [%r4+128];
	ld.shared.f32 	%f8, [%r4];
	add.f32 	%f9, %f7, %f8;
	ld.shared.f32 	%f10, [%r4+64];
	add.f32 	%f11, %f9, %f10;
	ld.shared.f32 	%f12, [%r4+32];
	add.f32 	%f13, %f11, %f12;
	ld.shared.f32 	%f14, [%r4+16];
	add.f32 	%f15, %f13, %f14;
	ld.shared.f32 	%f16, [%r4+8];
	add.f32 	%f17, %f15, %f16;
	ld.shared.f32 	%f18, [%r4+4];
	add.f32 	%f19, %f17, %f18;
	st.shared.f32 	[%r4], %f19;
	setp.ne.s32 	%p5, %r1, 0;
	@%p5 bra 	$L__BB4_7;
	ld.shared.f32 	%f20, [sdata];
	cvta.to.global.u64 	%rd8, %rd1;
	mul.wide.u32 	%rd9, %r2, 4;
	add.s64 	%rd10, %rd8, %rd9;
	st.global.f32 	[%rd10], %f20;
	mov.b32 	%r15, 0;
	st.shared.u32 	[sdata], %r15;
$L__BB4_7:
	ret;

}


// ===== COMPILED SASS (sm_100) =====

	.target	sm_100

	.elftype	@"ET_EXEC"


//--------------------- .note.nv.tkinfo           --------------------------
	.section	.note.nv.tkinfo,"",@"SHT_NOTE"
	.sectionflags	@"SHF_NOTE_NV_TKINFO"
	.tkinfo
        /*0018*/ 	.word	0x00000002
        /*0030*/ 	.string	""
        /*0030*/ 	.string	"ptxas"
        /*0030*/ 	.string	"Cuda compilation tools, release 13.0, V13.0.88"
        /*0030*/ 	.string	"Build cuda_13.0.r13.0/compiler.36424714_0"
        /*0030*/ 	.string	"-arch sm_100 -m 64 "



//--------------------- .note.nv.cuinfo           --------------------------
	.section	.note.nv.cuinfo,"",@"SHT_NOTE"
	.sectionflags	@"SHF_NOTE_NV_CUINFO"
        /*0018*/ 	.short	0x0002
        /*001a*/ 	.short	0x0064
        /*001c*/ 	.short	0x0082
	.zero		2


//--------------------- .nv.info                  --------------------------
	.section	.nv.info,"",@"SHT_CUDA_INFO"
	.align	4


	//----- nvinfo : EIATTR_REGCOUNT
	.align		4
        /*0000*/ 	.byte	0x04, 0x2f
        /*0002*/ 	.short	(.L_1 - .L_0)
	.align		4
.L_0:
        /*0004*/ 	.word	index@(_Z7reduce0PfS_)
        /*0008*/ 	.word	0x0000000b


	//----- nvinfo : EIATTR_FRAME_SIZE
	.align		4
.L_1:
        /*000c*/ 	.byte	0x04, 0x11
        /*000e*/ 	.short	(.L_3 - .L_2)
	.align		4
.L_2:
        /*0010*/ 	.word	index@(_Z7reduce0PfS_)
        /*0014*/ 	.word	0x00000000


	//----- nvinfo : EIATTR_REGCOUNT
	.align		4
.L_3:
        /*0018*/ 	.byte	0x04, 0x2f
        /*001a*/ 	.short	(.L_5 - .L_4)
	.align		4
.L_4:
        /*001c*/ 	.word	index@(_Z7reduce1PfS_)
        /*0020*/ 	.word	0x0000000a


	//----- nvinfo : EIATTR_FRAME_SIZE
	.align		4
.L_5:
        /*0024*/ 	.byte	0x04, 0x11
        /*0026*/ 	.short	(.L_7 - .L_6)
	.align		4
.L_6:
        /*0028*/ 	.word	index@(_Z7reduce1PfS_)
        /*002c*/ 	.word	0x00000000


	//----- nvinfo : EIATTR_REGCOUNT
	.align		4
.L_7:
        /*0030*/ 	.byte	0x04, 0x2f
        /*0032*/ 	.short	(.L_9 - .L_8)
	.align		4
.L_8:
        /*0034*/ 	.word	index@(_Z7reduce3PfS_)
        /*0038*/ 	.word	0x0000000b


	//----- nvinfo : EIATTR_FRAME_SIZE
	.align		4
.L_9:
        /*003c*/ 	.byte	0x04, 0x11
        /*003e*/ 	.short	(.L_11 - .L_10)
	.align		4
.L_10:
        /*0040*/ 	.word	index@(_Z7reduce3PfS_)
        /*0044*/ 	.word	0x00000000


	//----- nvinfo : EIATTR_REGCOUNT
	.align		4
.L_11:
        /*0048*/ 	.byte	0x04, 0x2f
        /*004a*/ 	.short	(.L_13 - .L_12)
	.align		4
.L_12:
        /*004c*/ 	.word	index@(_Z7reduce4PfS_)
        /*0050*/ 	.word	0x0000000e


	//----- nvinfo : EIATTR_FRAME_SIZE
	.align		4
.L_13:
        /*0054*/ 	.byte	0x04, 0x11
        /*0056*/ 	.short	(.L_15 - .L_14)
	.align		4
.L_14:
        /*0058*/ 	.word	index@(_Z7reduce4PfS_)
        /*005c*/ 	.word	0x00000000


	//----- nvinfo : EIATTR_REGCOUNT
	.align		4
.L_15:
        /*0060*/ 	.byte	0x04, 0x2f
        /*0062*/ 	.short	(.L_17 - .L_16)
	.align		4
.L_16:
        /*0064*/ 	.word	index@(_Z7reduce5PfS_)
        /*0068*/ 	.word	0x00000013


	//----- nvinfo : EIATTR_FRAME_SIZE
	.align		4
.L_17:
        /*006c*/ 	.byte	0x04, 0x11
        /*006e*/ 	.short	(.L_19 - .L_18)
	.align		4
.L_18:
        /*0070*/ 	.word	index@(_Z7reduce5PfS_)
        /*0074*/ 	.word	0x00000000


	//----- nvinfo : EIATTR_MIN_STACK_SIZE
	.align		4
.L_19:
        /*0078*/ 	.byte	0x04, 0x12
        /*007a*/ 	.short	(.L_21 - .L_20)
	.align		4
.L_20:
        /*007c*/ 	.word	index@(_Z7reduce5PfS_)
        /*0080*/ 	.word	0x00000000


	//----- nvinfo : EIATTR_MIN_STACK_SIZE
	.align		4
.L_21:
        /*0084*/ 	.byte	0x04, 0x12
        /*0086*/ 	.short	(.L_23 - .L_22)
	.align		4
.L_22:
        /*0088*/ 	.word	index@(_Z7reduce4PfS_)
        /*008c*/ 	.word	0x00000000


	//----- nvinfo : EIATTR_MIN_STACK_SIZE
	.align		4
.L_23:
        /*0090*/ 	.byte	0x04, 0x12
        /*0092*/ 	.short	(.L_25 - .L_24)
	.align		4
.L_24:
        /*0094*/ 	.word	index@(_Z7reduce3PfS_)
        /*0098*/ 	.word	0x00000000


	//----- nvinfo : EIATTR_MIN_STACK_SIZE
	.align		4
.L_25:
        /*009c*/ 	.byte	0x04, 0x12
        /*009e*/ 	.short	(.L_27 - .L_26)
	.align		4
.L_26:
        /*00a0*/ 	.word	index@(_Z7reduce1PfS_)
        /*00a4*/ 	.word	0x00000000


	//----- nvinfo : EIATTR_MIN_STACK_SIZE
	.align		4
.L_27:
        /*00a8*/ 	.byte	0x04, 0x12
        /*00aa*/ 	.short	(.L_29 - .L_28)
	.align		4
.L_28:
        /*00ac*/ 	.word	index@(_Z7reduce0PfS_)
        /*00b0*/ 	.word	0x00000000
.L_29:


//--------------------- .nv.compat                --------------------------
	.section	.nv.compat,"",@"SHT_CUDA_COMPAT_INFO"
	.align	4
        /*0000*/ 	.byte	0x02, 0x09, 0x00, 0x00, 0x02, 0x02, 0x01, 0x00, 0x02, 0x05, 0x05, 0x00, 0x03, 0x07, 0x01, 0x01
        /*0010*/ 	.byte	0x02, 0x03, 0x00, 0x00, 0x02, 0x06, 0x01, 0x00, 0x04, 0x0b, 0x08, 0x00, 0x09, 0x00, 0x00, 0x00
        /*0020*/ 	.byte	0x00, 0x00, 0x00, 0x00


//--------------------- .nv.info._Z7reduce5PfS_   --------------------------
	.section	.nv.info._Z7reduce5PfS_,"",@"SHT_CUDA_INFO"
	.sectionflags	@""
	.align	4


	//----- nvinfo : EIATTR_CUDA_API_VERSION
	.align		4
        /*0000*/ 	.byte	0x04, 0x37
        /*0002*/ 	.short	(.L_31 - .L_30)
.L_30:
        /*0004*/ 	.word	0x00000082


	//----- nvinfo : EIATTR_KPARAM_INFO
	.align		4
.L_31:
        /*0008*/ 	.byte	0x04, 0x17
        /*000a*/ 	.short	(.L_33 - .L_32)
.L_32:
        /*000c*/ 	.word	0x00000000
        /*0010*/ 	.short	0x0001
        /*0012*/ 	.short	0x0008
        /*0014*/ 	.byte	0x00, 0xf5, 0x21, 0x00


	//----- nvinfo : EIATTR_KPARAM_INFO
	.align		4
.L_33:
        /*0018*/ 	.byte	0x04, 0x17
        /*001a*/ 	.short	(.L_35 - .L_34)
.L_34:
        /*001c*/ 	.word	0x00000000
        /*0020*/ 	.short	0x0000
        /*0022*/ 	.short	0x0000
        /*0024*/ 	.byte	0x00, 0xf5, 0x21, 0x00


	//----- nvinfo : EIATTR_SPARSE_MMA_MASK
	.align		4
.L_35:
        /*0028*/ 	.byte	0x03, 0x50
        /*002a*/ 	.short	0x0000


	//----- nvinfo : EIATTR_MAXREG_COUNT
	.align		4
        /*002c*/ 	.byte	0x03, 0x1b
        /*002e*/ 	.short	0x00ff


	//----- nvinfo : EIATTR_NUM_BARRIERS
	.align		4
        /*0030*/ 	.byte	0x02, 0x4c
        /*0032*/ 	.byte	0x01
	.zero		1


	//----- nvinfo : EIATTR_MERCURY_ISA_VERSION
	.align		4
        /*0034*/ 	.byte	0x03, 0x5f
        /*0036*/ 	.short	0x0101


	//----- nvinfo : EIATTR_VRC_CTA_INIT_COUNT
	.align		4
        /*0038*/ 	.byte	0x02, 0x4a
	.zero		1
	.zero		1


	//----- nvinfo : EIATTR_EXIT_INSTR_OFFSETS
	.align		4
        /*003c*/ 	.byte	0x04, 0x1c
        /*003e*/ 	.short	(.L_37 - .L_36)


	//   ....[0]....
.L_36:
        /*0040*/ 	.word	0x00000230


	//   ....[1]....
        /*0044*/ 	.word	0x00000330


	//   ....[2]....
        /*0048*/ 	.word	0x000003c0


	//----- nvinfo : EIATTR_CBANK_PARAM_SIZE
	.align		4
.L_37:
        /*004c*/ 	.byte	0x03, 0x19
        /*004e*/ 	.short	0x0010


	//----- nvinfo : EIATTR_PARAM_CBANK
	.align		4
        /*0050*/ 	.byte	0x04, 0x0a
        /*0052*/ 	.short	(.L_39 - .L_38)
	.align		4
.L_38:
        /*0054*/ 	.word	index@(.nv.constant0._Z7reduce5PfS_)
        /*0058*/ 	.short	0x0380
        /*005a*/ 	.short	0x0010


	//----- nvinfo : EIATTR_SW_WAR
	.align		4
.L_39:
        /*005c*/ 	.byte	0x04, 0x36
        /*005e*/ 	.short	(.L_41 - .L_40)
.L_40:
        /*0060*/ 	.word	0x00000008
.L_41:


//--------------------- .nv.info._Z7reduce4PfS_   --------------------------
	.section	.nv.info._Z7reduce4PfS_,"",@"SHT_CUDA_INFO"
	.sectionflags	@""
	.align	4


	//----- nvinfo : EIATTR_CUDA_API_VERSION
	.align		4
        /*0000*/ 	.byte	0x04, 0x37
        /*0002*/ 	.short	(.L_43 - .L_42)
.L_42:
        /*0004*/ 	.word	0x00000082


	//----- nvinfo : EIATTR_KPARAM_INFO
	.align		4
.L_43:
        /*0008*/ 	.byte	0x04, 0x17
        /*000a*/ 	.short	(.L_45 - .L_44)
.L_44:
        /*000c*/ 	.word	0x00000000
        /*0010*/ 	.short	0x0001
        /*0012*/ 	.short	0x0008
        /*0014*/ 	.byte	0x00, 0xf5, 0x21, 0x00


	//----- nvinfo : EIATTR_KPARAM_INFO
	.align		4
.L_45:
        /*0018*/ 	.byte	0x04, 0x17
        /*001a*/ 	.short	(.L_47 - .L_46)
.L_46:
        /*001c*/ 	.word	0x00000000
        /*0020*/ 	.short	0x0000
        /*0022*/ 	.short	0x0000
        /*0024*/ 	.byte	0x00, 0xf5, 0x21, 0x00


	//----- nvinfo : EIATTR_SPARSE_MMA_MASK
	.align		4
.L_47:
        /*0028*/ 	.byte	0x03, 0x50
        /*002a*/ 	.short	0x0000


	//----- nvinfo : EIATTR_MAXREG_COUNT
	.align		4
        /*002c*/ 	.byte	0x03, 0x1b
        /*002e*/ 	.short	0x00ff


	//----- nvinfo : EIATTR_NUM_BARRIERS
	.align		4
        /*0030*/ 	.byte	0x02, 0x4c
        /*0032*/ 	.byte	0x01
	.zero		1


	//----- nvinfo : EIATTR_MERCURY_ISA_VERSION
	.align		4
        /*0034*/ 	.byte	0x03, 0x5f
        /*0036*/ 	.short	0x0101


	//----- nvinfo : EIATTR_VRC_CTA_INIT_COUNT
	.align		4
        /*0038*/ 	.byte	0x02, 0x4a
	.zero		1
	.zero		1


	//----- nvinfo : EIATTR_EXIT_INSTR_OFFSETS
	.align		4
        /*003c*/ 	.byte	0x04, 0x1c
        /*003e*/ 	.short	(.L_49 - .L_48)


	//   ....[0]....
.L_48:
        /*0040*/ 	.word	0x00000230


	//   ....[1]....
        /*0044*/ 	.word	0x000002c0


	//----- nvinfo : EIATTR_CBANK_PARAM_SIZE
	.align		4
.L_49:
        /*0048*/ 	.byte	0x03, 0x19
        /*004a*/ 	.short	0x0010


	//----- nvinfo : EIATTR_PARAM_CBANK
	.align		4
        /*004c*/ 	.byte	0x04, 0x0a
        /*004e*/ 	.short	(.L_51 - .L_50)
	.align		4
.L_50:
        /*0050*/ 	.word	index@(.nv.constant0._Z7reduce4PfS_)
        /*0054*/ 	.short	0x0380
        /*0056*/ 	.short	0x0010


	//----- nvinfo : EIATTR_SW_WAR
	.align		4
.L_51:
        /*0058*/ 	.byte	0x04, 0x36
        /*005a*/ 	.short	(.L_53 - .L_52)
.L_52:
        /*005c*/ 	.word	0x00000008
.L_53:


//--------------------- .nv.info._Z7reduce3PfS_   --------------------------
	.section	.nv.info._Z7reduce3PfS_,"",@"SHT_CUDA_INFO"
	.sectionflags	@""
	.align	4


	//----- nvinfo : EIATTR_CUDA_API_VERSION
	.align		4
        /*0000*/ 	.byte	0x04, 0x37
        /*0002*/ 	.short	(.L_55 - .L_54)
.L_54:
        /*0004*/ 	.word	0x00000082


	//----- nvinfo : EIATTR_KPARAM_INFO
	.align		4
.L_55:
        /*0008*/ 	.byte	0x04, 0x17
        /*000a*/ 	.short	(.L_57 - .L_56)
.L_56:
        /*000c*/ 	.word	0x00000000
        /*0010*/ 	.short	0x0001
        /*0012*/ 	.short	0x0008
        /*0014*/ 	.byte	0x00, 0xf5, 0x21, 0x00


	//----- nvinfo : EIATTR_KPARAM_INFO
	.align		4
.L_57:
        /*0018*/ 	.byte	0x04, 0x17
        /*001a*/ 	.short	(.L_59 - .L_58)
.L_58:
        /*001c*/ 	.word	0x00000000
        /*0020*/ 	.short	0x0000
        /*0022*/ 	.short	0x0000
        /*0024*/ 	.byte	0x00, 0xf5, 0x21, 0x00


	//----- nvinfo : EIATTR_SPARSE_MMA_MASK
	.align		4
.L_59:
        /*0028*/ 	.byte	0x03, 0x50
        /*002a*/ 	.short	0x0000


	//----- nvinfo : EIATTR_MAXREG_COUNT
	.align		4
        /*002c*/ 	.byte	0x03, 0x1b
        /*002e*/ 	.short	0x00ff


	//----- nvinfo : EIATTR_NUM_BARRIERS
	.align		4
        /*0030*/ 	.byte	0x02, 0x4c
        /*0032*/ 	.byte	0x01
	.zero		1


	//----- nvinfo : EIATTR_MERCURY_ISA_VERSION
	.align		4
        /*0034*/ 	.byte	0x03, 0x5f
        /*0036*/ 	.short	0x0101


	//----- nvinfo : EIATTR_VRC_CTA_INIT_COUNT
	.align		4
        /*0038*/ 	.byte	0x02, 0x4a
	.zero		1
	.zero		1


	//----- nvinfo : EIATTR_EXIT_INSTR_OFFSETS
	.align		4
        /*003c*/ 	.byte	0x04, 0x1c
        /*003e*/ 	.short	(.L_61 - .L_60)


	//   ....[0]....
.L_60:
        /*0040*/ 	.word	0x000001e0


	//   ....[1]....
        /*0044*/ 	.word	0x00000260


	//----- nvinfo : EIATTR_CBANK_PARAM_SIZE
	.align		4
.L_61:
        /*0048*/ 	.byte	0x03, 0x19
        /*004a*/ 	.short	0x0010


	//----- nvinfo : EIATTR_PARAM_CBANK
	.align		4
        /*004c*/ 	.byte	0x04, 0x0a
        /*004e*/ 	.short	(.L_63 - .L_62)
	.align		4
.L_62:
        /*0050*/ 	.word	index@(.nv.constant0._Z7reduce3PfS_)
        /*0054*/ 	.short	0x0380
        /*0056*/ 	.short	0x0010


	//----- nvinfo : EIATTR_SW_WAR
	.align		4
.L_63:
        /*0058*/ 	.byte	0x04, 0x36
        /*005a*/ 	.short	(.L_65 - .L_64)
.L_64:
        /*005c*/ 	.word	0x00000008
.L_65:


//--------------------- .nv.info._Z7reduce1PfS_   --------------------------
	.section	.nv.info._Z7reduce1PfS_,"",@"SHT_CUDA_INFO"
	.sectionflags	@""
	.align	4


	//----- nvinfo : EIATTR_CUDA_API_VERSION
	.align		4
        /*0000*/ 	.byte	0x04, 0x37
        /*0002*/ 	.short	(.L_67 - .L_66)
.L_66:
        /*0004*/ 	.word	0x00000082


	//----- nvinfo : EIATTR_KPARAM_INFO
	.align		4
.L_67:
        /*0008*/ 	.byte	0x04, 0x17
        /*000a*/ 	.short	(.L_69 - .L_68)
.L_68:
        /*000c*/ 	.word	0x00000000
        /*0010*/ 	.short	0x0001
        /*0012*/ 	.short	0x0008
        /*0014*/ 	.byte	0x00, 0xf5, 0x21, 0x00


	//----- nvinfo : EIATTR_KPARAM_INFO
	.align		4
.L_69:
        /*0018*/ 	.byte	0x04, 0x17
        /*001a*/ 	.short	(.L_71 - .L_70)
.L_70:
        /*001c*/ 	.word	0x00000000
        /*0020*/ 	.short	0x0000
        /*0022*/ 	.short	0x0000
        /*0024*/ 	.byte	0x00, 0xf5, 0x21, 0x00


	//----- nvinfo : EIATTR_SPARSE_MMA_MASK
	.align		4
.L_71:
        /*0028*/ 	.byte	0x03, 0x50
        /*002a*/ 	.short	0x0000


	//----- nvinfo : EIATTR_MAXREG_COUNT
	.align		4
        /*002c*/ 	.byte	0x03, 0x1b
        /*002e*/ 	.short	0x00ff


	//----- nvinfo : EIATTR_NUM_BARRIERS
	.align		4
        /*0030*/ 	.byte	0x02, 0x4c
        /*0032*/ 	.byte	0x01
	.zero		1


	//----- nvinfo : EIATTR_MERCURY_ISA_VERSION
	.align		4
        /*0034*/ 	.byte	0x03, 0x5f
        /*0036*/ 	.short	0x0101


	//----- nvinfo : EIATTR_VRC_CTA_INIT_COUNT
	.align		4
        /*0038*/ 	.byte	0x02, 0x4a
	.zero		1
	.zero		1


	//----- nvinfo : EIATTR_EXIT_INSTR_OFFSETS
	.align		4
        /*003c*/ 	.byte	0x04, 0x1c
        /*003e*/ 	.short	(.L_73 - .L_72)


	//   ....[0]....
.L_72:
        /*0040*/ 	.word	0x00000210


	//   ....[1]....
        /*0044*/ 	.word	0x00000290


	//----- nvinfo : EIATTR_CBANK_PARAM_SIZE
	.align		4
.L_73:
        /*0048*/ 	.byte	0x03, 0x19
        /*004a*/ 	.short	0x0010


	//----- nvinfo : EIATTR_PARAM_CBANK
	.align		4
        /*004c*/ 	.byte	0x04, 0x0a
        /*004e*/ 	.short	(.L_75 - .L_74)
	.align		4
.L_74:
        /*0050*/ 	.word	index@(.nv.constant0._Z7reduce1PfS_)
        /*0054*/ 	.short	0x0380
        /*0056*/ 	.short	0x0010


	//----- nvinfo : EIATTR_SW_WAR
	.align		4
.L_75:
        /*0058*/ 	.byte	0x04, 0x36
        /*005a*/ 	.short	(.L_77 - .L_76)
.L_76:
        /*005c*/ 	.word	0x00000008
.L_77:


//--------------------- .nv.info._Z7reduce0PfS_   --------------------------
	.section	.nv.info._Z7reduce0PfS_,"",@"SHT_CUDA_INFO"
	.sectionflags	@""
	.align	4


	//----- nvinfo : EIATTR_CUDA_API_VERSION
	.align		4
        /*0000*/ 	.byte	0x04, 0x37
        /*0002*/ 	.short	(.L_79 - .L_78)
.L_78:
        /*0004*/ 	.word	0x00000082


	//----- nvinfo : EIATTR_KPARAM_INFO
	.align		4
.L_79:
        /*0008*/ 	.byte	0x04, 0x17
        /*000a*/ 	.short	(.L_81 - .L_80)
.L_80:
        /*000c*/ 	.word	0x00000000
        /*0010*/ 	.short	0x0001
        /*0012*/ 	.short	0x0008
        /*0014*/ 	.byte	0x00, 0xf5, 0x21, 0x00


	//----- nvinfo : EIATTR_KPARAM_INFO
	.align		4
.L_81:
        /*0018*/ 	.byte	0x04, 0x17
        /*001a*/ 	.short	(.L_83 - .L_82)
.L_82:
        /*001c*/ 	.word	0x00000000
        /*0020*/ 	.short	0x0000
        /*0022*/ 	.short	0x0000
        /*0024*/ 	.byte	0x00, 0xf5, 0x21, 0x00


	//----- nvinfo : EIATTR_SPARSE_MMA_MASK
	.align		4
.L_83:
        /*0028*/ 	.byte	0x03, 0x50
        /*002a*/ 	.short	0x0000


	//----- nvinfo : EIATTR_MAXREG_COUNT
	.align		4
        /*002c*/ 	.byte	0x03, 0x1b
        /*002e*/ 	.short	0x00ff


	//----- nvinfo : EIATTR_NUM_BARRIERS
	.align		4
        /*0030*/ 	.byte	0x02, 0x4c
        /*0032*/ 	.byte	0x01
	.zero		1


	//----- nvinfo : EIATTR_MERCURY_ISA_VERSION
	.align		4
        /*0034*/ 	.byte	0x03, 0x5f
        /*0036*/ 	.short	0x0101


	//----- nvinfo : EIATTR_VRC_CTA_INIT_COUNT
	.align		4
        /*0038*/ 	.byte	0x02, 0x4a
	.zero		1
	.zero		1


	//----- nvinfo : EIATTR_EXIT_INSTR_OFFSETS
	.align		4
        /*003c*/ 	.byte	0x04, 0x1c
        /*003e*/ 	.short	(.L_85 - .L_84)


	//   ....[0]....
.L_84:
        /*0040*/ 	.word	0x00000200


	//   ....[1]....
        /*0044*/ 	.word	0x00000280


	//----- nvinfo : EIATTR_CBANK_PARAM_SIZE
	.align		4
.L_85:
        /*0048*/ 	.byte	0x03, 0x19
        /*004a*/ 	.short	0x0010


	//----- nvinfo : EIATTR_PARAM_CBANK
	.align		4
        /*004c*/ 	.byte	0x04, 0x0a
        /*004e*/ 	.short	(.L_87 - .L_86)
	.align		4
.L_86:
        /*0050*/ 	.word	index@(.nv.constant0._Z7reduce0PfS_)
        /*0054*/ 	.short	0x0380
        /*0056*/ 	.short	0x0010


	//----- nvinfo : EIATTR_SW_WAR
	.align		4
.L_87:
        /*0058*/ 	.byte	0x04, 0x36
        /*005a*/ 	.short	(.L_89 - .L_88)
.L_88:
        /*005c*/ 	.word	0x00000008
.L_89:


//--------------------- .nv.callgraph             --------------------------
	.section	.nv.callgraph,"",@"SHT_CUDA_CALLGRAPH"
	.align	4
	.sectionentsize	8
	.align		4
        /*0000*/ 	.word	0x00000000
	.align		4
        /*0004*/ 	.word	0xffffffff
	.align		4
        /*0008*/ 	.word	0x00000000
	.align		4
        /*000c*/ 	.word	0xfffffffe
	.align		4
        /*0010*/ 	.word	0x00000000
	.align		4
        /*0014*/ 	.word	0xfffffffd
	.align		4
        /*0018*/ 	.word	0x00000000
	.align		4
        /*001c*/ 	.word	0xfffffffc


//--------------------- .text._Z7reduce5PfS_      --------------------------
	.section	.text._Z7reduce5PfS_,"ax",@progbits
	.align	128
        .global         _Z7reduce5PfS_
        .type           _Z7reduce5PfS_,@function
        .size           _Z7reduce5PfS_,(.L_x_15 - _Z7reduce5PfS_)
        .other          _Z7reduce5PfS_,@"STO_CUDA_ENTRY STV_DEFAULT"
_Z7reduce5PfS_:
.text._Z7reduce5PfS_:
[----:B------:R-:W-:Y:S01]  /*0000*/  LDC R1, c[0x0][0x37c] ;  /* 0x0000df00ff017b82 */ /* 0x000fe20000000800 */
[----:B------:R-:W0:Y:S01]  /*0010*/  S2R R0, SR_CTAID.X ;  /* 0x0000000000007919 */ /* 0x000e220000002500 */
[----:B------:R-:W0:Y:S06]  /*0020*/  LDCU UR8, c[0x0][0x360] ;  /* 0x00006c00ff0877ac */ /* 0x000e2c0008000800 */
[----:B------:R-:W1:Y:S01]  /*0030*/  LDC.64 R6, c[0x0][0x380] ;  /* 0x0000e000ff067b82 */ /* 0x000e620000000a00 */
[----:B------:R-:W2:Y:S01]  /*0040*/  S2R R2, SR_TID.X ;  /* 0x0000000000027919 */ /* 0x000ea20000002100 */
[----:B------:R-:W3:Y:S01]  /*0050*/  LDCU.64 UR6, c[0x0][0x358] ;  /* 0x00006b00ff0677ac */ /* 0x000ee20008000a00 */
[----:B0-----:R-:W-:-:S05]  /*0060*/  IMAD R3, R0, UR8, RZ ;  /* 0x0000000800037c24 */ /* 0x001fca000f8e02ff */
[----:B--2---:R-:W-:-:S04]  /*0070*/  LEA R3, R3, R2, 0x1 ;  /* 0x0000000203037211 */ /* 0x004fc800078e08ff */
[C---:B------:R-:W-:Y:S01]  /*0080*/  IADD3 R9, PT, PT, R3.reuse, UR8, RZ ;  /* 0x0000000803097c10 */ /* 0x040fe2000fffe0ff */
[----:B-1----:R-:W-:-:S04]  /*0090*/  IMAD.WIDE.U32 R4, R3, 0x4, R6 ;  /* 0x0000000403047825 */ /* 0x002fc800078e0006 */
[----:B------:R-:W-:Y:S02]  /*00a0*/  IMAD.WIDE.U32 R6, R9, 0x4, R6 ;  /* 0x0000000409067825 */ /* 0x000fe400078e0006 */
[----:B---3--:R-:W2:Y:S04]  /*00b0*/  LDG.E R4, desc[UR6][R4.64] ;  /* 0x0000000604047981 */ /* 0x008ea8000c1e1900 */
[----:B------:R-:W2:Y:S01]  /*00c0*/  LDG.E R7, desc[UR6][R6.64] ;  /* 0x0000000606077981 */ /* 0x000ea2000c1e1900 */
[----:B------:R-:W0:Y:S01]  /*00d0*/  S2UR UR5, SR_CgaCtaId ;  /* 0x00000000000579c3 */ /* 0x000e220000008800 */
[----:B------:R-:W-:Y:S01]  /*00e0*/  UMOV UR4, 0x400 ;  /* 0x0000040000047882 */ /* 0x000fe20000000000 */
[----:B------:R-:W-:Y:S01]  /*00f0*/  UISETP.GE.U32.AND UP0, UPT, UR8, 0x42, UPT ;  /* 0x000000420800788c */ /* 0x000fe2000bf06070 */
[----:B------:R-:W-:Y:S01]  /*0100*/  ISETP.GT.U32.AND P0, PT, R2, 0x1f, PT ;  /* 0x0000001f0200780c */ /* 0x000fe20003f04070 */
[----:B0-----:R-:W-:-:S06]  /*0110*/  ULEA UR4, UR5, UR4, 0x18 ;  /* 0x0000000405047291 */ /* 0x001fcc000f8ec0ff */
[----:B------:R-:W-:Y:S01]  /*0120*/  LEA R8, R2, UR4, 0x2 ;  /* 0x0000000402087c11 */ /* 0x000fe2000f8e10ff */
[----:B--2---:R-:W-:-:S05]  /*0130*/  FADD R3, R4, R7 ;  /* 0x0000000704037221 */ /* 0x004fca0000000000 */
[----:B------:R0:W-:Y:S01]  /*0140*/  STS [R8], R3 ;  /* 0x0000000308007388 */ /* 0x0001e20000000800 */
[----:B------:R-:W-:Y:S06]  /*0150*/  BAR.SYNC.DEFER_BLOCKING 0x0 ;  /* 0x0000000000007b1d */ /* 0x000fec0000010000 */
[----:B------:R-:W-:Y:S05]  /*0160*/  BRA.U !UP0, `(.L_x_0) ;  /* 0x0000000108307547 */ /* 0x000fea000b800000 */
[----:B0-----:R-:W-:-:S07]  /*0170*/  MOV R3, UR8 ;  /* 0x0000000800037c02 */ /* 0x001fce0008000f00 */
.L_x_1:
[----:B------:R-:W-:-:S04]  /*0180*/  SHF.R.U32.HI R7, RZ, 0x1, R3 ;  /* 0x00000001ff077819 */ /* 0x000fc80000011603 */
[----:B------:R-:W-:-:S13]  /*0190*/  ISETP.GE.U32.AND P1, PT, R2, R7, PT ;  /* 0x000000070200720c */ /* 0x000fda0003f26070 */
[----:B------:R-:W-:Y:S01]  /*01a0*/  @!P1 LEA R4, R7, R8, 0x2 ;  /* 0x0000000807049211 */ /* 0x000fe200078e10ff */
[----:B------:R-:W-:Y:S05]  /*01b0*/  @!P1 LDS R5, [R8] ;  /* 0x0000000008059984 */ /* 0x000fea0000000800 */
[----:B------:R-:W0:Y:S02]  /*01c0*/  @!P1 LDS R4, [R4] ;  /* 0x0000000004049984 */ /* 0x000e240000000800 */
[----:B0-----:R-:W-:-:S05]  /*01d0*/  @!P1 FADD R5, R4, R5 ;  /* 0x0000000504059221 */ /* 0x001fca0000000000 */
[----:B------:R1:W-:Y:S01]  /*01e0*/  @!P1 STS [R8], R5 ;  /* 0x0000000508009388 */ /* 0x0003e20000000800 */
[----:B------:R-:W-:Y:S01]  /*01f0*/  BAR.SYNC.DEFER_BLOCKING 0x0 ;  /* 0x0000000000007b1d */ /* 0x000fe20000010000 */
[----:B------:R-:W-:Y:S02]  /*0200*/  ISETP.GT.U32.AND P1, PT, R3, 0x83, PT ;  /* 0x000000830300780c */ /* 0x000fe40003f24070 */
[----:B------:R-:W-:-:S11]  /*0210*/  MOV R3, R7 ;  /* 0x0000000700037202 */ /* 0x000fd60000000f00 */
[----:B-1----:R-:W-:Y:S05]  /*0220*/  @P1 BRA `(.L_x_1) ;  /* 0xfffffffc00d41947 */ /* 0x002fea000383ffff */
.L_x_0:
[----:B------:R-:W-:Y:S05]  /*0230*/  @P0 EXIT ;  /* 0x000000000000094d */ /* 0x000fea0003800000 */
[----:B0-----:R-:W-:Y:S01]  /*0240*/  LDS R3, [R8+0x80] ;  /* 0x0000800008037984 */ /* 0x001fe20000000800 */
[----:B------:R-:W-:-:S03]  /*0250*/  ISETP.NE.AND P0, PT, R2, RZ, PT ;  /* 0x000000ff0200720c */ /* 0x000fc60003f05270 */
[----:B------:R-:W0:Y:S04]  /*0260*/  LDS R4, [R8] ;  /* 0x0000000008047984 */ /* 0x000e280000000800 */
[----:B------:R-:W1:Y:S04]  /*0270*/  LDS R6, [R8+0x40] ;  /* 0x0000400008067984 */ /* 0x000e680000000800 */
[----:B------:R-:W2:Y:S04]  /*0280*/  LDS R10, [R8+0x20] ;  /* 0x00002000080a7984 */ /* 0x000ea80000000800 */
[----:B------:R-:W3:Y:S04]  /*0290*/  LDS R12, [R8+0x10] ;  /* 0x00001000080c7984 */ /* 0x000ee80000000800 */
[----:B------:R-:W4:Y:S04]  /*02a0*/  LDS R14, [R8+0x8] ;  /* 0x00000800080e7984 */ /* 0x000f280000000800 */
[----:B------:R-:W5:Y:S01]  /*02b0*/  LDS R16, [R8+0x4] ;  /* 0x0000040008107984 */ /* 0x000f620000000800 */
[----:B0-----:R-:W-:-:S04]  /*02c0*/  FADD R3, R3, R4 ;  /* 0x0000000403037221 */ /* 0x001fc80000000000 */
[----:B-1----:R-:W-:-:S04]  /*02d0*/  FADD R3, R3, R6 ;  /* 0x0000000603037221 */ /* 0x002fc80000000000 */
[----:B--2---:R-:W-:-:S04]  /*02e0*/  FADD R3, R3, R10 ;  /* 0x0000000a03037221 */ /* 0x004fc80000000000 */
[----:B---3--:R-:W-:-:S04]  /*02f0*/  FADD R3, R3, R12 ;  /* 0x0000000c03037221 */ /* 0x008fc80000000000 */
[----:B----4-:R-:W-:-:S04]  /*0300*/  FADD R3, R3, R14 ;  /* 0x0000000e03037221 */ /* 0x010fc80000000000 */
[----:B-----5:R-:W-:-:S05]  /*0310*/  FADD R3, R3, R16 ;  /* 0x0000001003037221 */ /* 0x020fca0000000000 */
[----:B------:R0:W-:Y:S01]  /*0320*/  STS [R8], R3 ;  /* 0x0000000308007388 */ /* 0x0001e20000000800 */
[----:B------:R-:W-:Y:S05]  /*0330*/  @P0 EXIT ;  /* 0x000000000000094d */ /* 0x000fea0003800000 */
[----:B------:R-:W1:Y:S01]  /*0340*/  S2UR UR5, SR_CgaCtaId ;  /* 0x00000000000579c3 */ /* 0x000e620000008800 */
[----:B------:R-:W-:-:S07]  /*0350*/  UMOV UR4, 0x400 ;  /* 0x0000040000047882 */ /* 0x000fce0000000000 */
[----:B0-----:R-:W0:Y:S01]  /*0360*/  LDC.64 R2, c[0x0][0x388] ;  /* 0x0000e200ff027b82 */ /* 0x001e220000000a00 */
[----:B-1----:R-:W-:Y:S01]  /*0370*/  ULEA UR4, UR5, UR4, 0x18 ;  /* 0x0000000405047291 */ /* 0x002fe2000f8ec0ff */
[----:B0-----:R-:W-:-:S08]  /*0380*/  IMAD.WIDE.U32 R2, R0, 0x4, R2 ;  /* 0x0000000400027825 */ /* 0x001fd000078e0002 */
[----:B------:R-:W0:Y:S04]  /*0390*/  LDS R5, [UR4] ;  /* 0x00000004ff057984 */ /* 0x000e280008000800 */
[----:B------:R-:W-:Y:S04]  /*03a0*/  STS [UR4], RZ ;  /* 0x000000ffff007988 */ /* 0x000fe80008000804 */
[----:B0-----:R-:W-:Y:S01]  /*03b0*/  STG.E desc[UR6][R2.64], R5 ;  /* 0x0000000502007986 */ /* 0x001fe2000c101906 */
[----:B------:R-:W-:Y:S05]  /*03c0*/  EXIT ;  /* 0x000000000000794d */ /* 0x000fea0003800000 */
.L_x_2:
[----:B------:R-:W-:-:S00]  /*03d0*/  BRA `(.L_x_2) ;  /* 0xfffffffc00fc7947 */ /* 0x000fc0000383ffff */
[----:B------:R-:W-:-:S00]  /*03e0*/  NOP ;  /* 0x0000000000007918 */ /* 0x000fc00000000000 */
        /* <DEDUP_REMOVED lines=9> */
.L_x_15:


//--------------------- .text._Z7reduce4PfS_      --------------------------
	.section	.text._Z7reduce4PfS_,"ax",@progbits
	.align	128
        .global         _Z7reduce4PfS_
        .type           _Z7reduce4PfS_,@function
        .size           _Z7reduce4PfS_,(.L_x_16 - _Z7reduce4PfS_)
        .other          _Z7reduce4PfS_,@"STO_CUDA_ENTRY STV_DEFAULT"
_Z7reduce4PfS_:
.text._Z7reduce4PfS_:
        /* <DEDUP_REMOVED lines=16> */
[----:B------:R-:W-:Y:S01]  /*0100*/  ISETP.NE.AND P0, PT, R9, RZ, PT ;  /* 0x000000ff0900720c */ /* 0x000fe20003f05270 */
[----:B0-----:R-:W-:-:S06]  /*0110*/  ULEA UR4, UR5, UR4, 0x18 ;  /* 0x0000000405047291 */ /* 0x001fcc000f8ec0ff */
[----:B------:R-:W-:Y:S01]  /*0120*/  LEA R7, R9, UR4, 0x2 ;  /* 0x0000000409077c11 */ /* 0x000fe2000f8e10ff */
[----:B--2---:R-:W-:-:S05]  /*0130*/  FADD R0, R2, R5 ;  /* 0x0000000502007221 */ /* 0x004fca0000000000 */
[----:B------:R0:W-:Y:S01]  /*0140*/  STS [R7], R0 ;  /* 0x0000000007007388 */ /* 0x0001e20000000800 */
[----:B------:R-:W-:Y:S06]  /*0150*/  BAR.SYNC.DEFER_BLOCKING 0x0 ;  /* 0x0000000000007b1d */ /* 0x000fec0000010000 */
[----:B------:R-:W-:Y:S05]  /*0160*/  BRA.U !UP0, `(.L_x_3) ;  /* 0x0000000108307547 */ /* 0x000fea000b800000 */
[----:B0-----:R-:W-:-:S07]  /*0170*/  IMAD.U32 R0, RZ, RZ, UR8 ;  /* 0x00000008ff007e24 */ /* 0x001fce000f8e00ff */
.L_x_4:
        /* <DEDUP_REMOVED lines=8> */
[----:B------:R-:W-:Y:S01]  /*0200*/  ISETP.GT.U32.AND P1, PT, R0, 0x3, PT ;  /* 0x000000030000780c */ /* 0x000fe20003f24070 */
[----:B------:R-:W-:-:S12]  /*0210*/  IMAD.MOV.U32 R0, RZ, RZ, R6 ;  /* 0x000000ffff007224 */ /* 0x000fd800078e0006 */
[----:B-1----:R-:W-:Y:S05]  /*0220*/  @P1 BRA `(.L_x_4) ;  /* 0xfffffffc00d41947 */ /* 0x002fea000383ffff */
.L_x_3:
[----:B------:R-:W-:Y:S05]  /*0230*/  @P0 EXIT ;  /* 0x000000000000094d */ /* 0x000fea0003800000 */
[----:B------:R-:W1:Y:S01]  /*0240*/  S2UR UR5, SR_CgaCtaId ;  /* 0x00000000000579c3 */ /* 0x000e620000008800 */
[----:B------:R-:W-:-:S07]  /*0250*/  UMOV UR4, 0x400 ;  /* 0x0000040000047882 */ /* 0x000fce0000000000 */
[----:B------:R-:W2:Y:S01]  /*0260*/  LDC.64 R2, c[0x0][0x388] ;  /* 0x0000e200ff027b82 */ /* 0x000ea20000000a00 */
[----:B-1----:R-:W-:Y:S01]  /*0270*/  ULEA UR4, UR5, UR4, 0x18 ;  /* 0x0000000405047291 */ /* 0x002fe2000f8ec0ff */
[----:B--2---:R-:W-:-:S08]  /*0280*/  IMAD.WIDE.U32 R2, R11, 0x4, R2 ;  /* 0x000000040b027825 */ /* 0x004fd000078e0002 */
[----:B------:R-:W1:Y:S04]  /*0290*/  LDS R5, [UR4] ;  /* 0x00000004ff057984 */ /* 0x000e680008000800 */
[----:B------:R-:W-:Y:S04]  /*02a0*/  STS [UR4], RZ ;  /* 0x000000ffff007988 */ /* 0x000fe80008000804 */
[----:B-1----:R-:W-:Y:S01]  /*02b0*/  STG.E desc[UR6][R2.64], R5 ;  /* 0x0000000502007986 */ /* 0x002fe2000c101906 */
[----:B------:R-:W-:Y:S05]  /*02c0*/  EXIT ;  /* 0x000000000000794d */ /* 0x000fea0003800000 */
.L_x_5:
        /* <DEDUP_REMOVED lines=11> */
.L_x_16:


//--------------------- .text._Z7reduce3PfS_      --------------------------
	.section	.text._Z7reduce3PfS_,"ax",@progbits
	.align	128
        .global         _Z7reduce3PfS_
        .type           _Z7reduce3PfS_,@function
        .size           _Z7reduce3PfS_,(.L_x_17 - _Z7reduce3PfS_)
        .other          _Z7reduce3PfS_,@"STO_CUDA_ENTRY STV_DEFAULT"
_Z7reduce3PfS_:
.text._Z7reduce3PfS_:
[----:B------:R-:W-:Y:S01]  /*0000*/  LDC R1, c[0x0][0x37c] ;  /* 0x0000df00ff017b82 */ /* 0x000fe20000000800 */
[----:B------:R-:W0:Y:S07]  /*0010*/  S2R R6, SR_TID.X ;  /* 0x0000000000067919 */ /* 0x000e2e0000002100 */
[----:B------:R-:W1:Y:S01]  /*0020*/  LDC.64 R2, c[0x0][0x380] ;  /* 0x0000e000ff027b82 */ /* 0x000e620000000a00 */
[----:B------:R-:W0:Y:S01]  /*0030*/  LDCU UR8, c[0x0][0x360] ;  /* 0x00006c00ff0877ac */ /* 0x000e220008000800 */
[----:B------:R-:W0:Y:S01]  /*0040*/  S2R R7, SR_CTAID.X ;  /* 0x0000000000077919 */ /* 0x000e220000002500 */
[----:B------:R-:W2:Y:S01]  /*0050*/  LDCU.64 UR6, c[0x0][0x358] ;  /* 0x00006b00ff0677ac */ /* 0x000ea20008000a00 */
[----:B0-----:R-:W-:-:S04]  /*0060*/  IMAD R5, R7, UR8, R6 ;  /* 0x0000000807057c24 */ /* 0x001fc8000f8e0206 */
[----:B-1----:R-:W-:-:S06]  /*0070*/  IMAD.WIDE.U32 R2, R5, 0x4, R2 ;  /* 0x0000000405027825 */ /* 0x002fcc00078e0002 */
[----:B--2---:R-:W2:Y:S01]  /*0080*/  LDG.E R2, desc[UR6][R2.64] ;  /* 0x0000000602027981 */ /* 0x004ea2000c1e1900 */
[----:B------:R-:W0:Y:S01]  /*0090*/  S2UR UR5, SR_CgaCtaId ;  /* 0x00000000000579c3 */ /* 0x000e220000008800 */
[----:B------:R-:W-:Y:S01]  /*00a0*/  UMOV UR4, 0x400 ;  /* 0x0000040000047882 */ /* 0x000fe20000000000 */
[----:B------:R-:W-:Y:S01]  /*00b0*/  UISETP.GE.U32.AND UP0, UPT, UR8, 0x2, UPT ;  /* 0x000000020800788c */ /* 0x000fe2000bf06070 */
[----:B------:R-:W-:Y:S01]  /*00c0*/  ISETP.NE.AND P0, PT, R6, RZ, PT ;  /* 0x000000ff0600720c */ /* 0x000fe20003f05270 */
[----:B0-----:R-:W-:-:S06]  /*00d0*/  ULEA UR4, UR5, UR4, 0x18 ;  /* 0x0000000405047291 */ /* 0x001fcc000f8ec0ff */
[----:B------:R-:W-:-:S05]  /*00e0*/  LEA R5, R6, UR4, 0x2 ;  /* 0x0000000406057c11 */ /* 0x000fca000f8e10ff */
[----:B--2---:R0:W-:Y:S01]  /*00f0*/  STS [R5], R2 ;  /* 0x0000000205007388 */ /* 0x0041e20000000800 */
[----:B------:R-:W-:Y:S06]  /*0100*/  BAR.SYNC.DEFER_BLOCKING 0x0 ;  /* 0x0000000000007b1d */ /* 0x000fec0000010000 */
[----:B------:R-:W-:Y:S05]  /*0110*/  BRA.U !UP0, `(.L_x_6) ;  /* 0x0000000108307547 */ /* 0x000fea000b800000 */
[----:B------:R-:W-:-:S07]  /*0120*/  IMAD.U32 R0, RZ, RZ, UR8 ;  /* 0x00000008ff007e24 */ /* 0x000fce000f8e00ff */
.L_x_7:
[----:B------:R-:W-:-:S04]  /*0130*/  SHF.R.U32.HI R8, RZ, 0x1, R0 ;  /* 0x00000001ff087819 */ /* 0x000fc80000011600 */
[----:B------:R-:W-:-:S13]  /*0140*/  ISETP.GE.U32.AND P1, PT, R6, R8, PT ;  /* 0x000000080600720c */ /* 0x000fda0003f26070 */
[----:B0-----:R-:W-:Y:S01]  /*0150*/  @!P1 LEA R2, R8, R5, 0x2 ;  /* 0x0000000508029211 */ /* 0x001fe200078e10ff */
        /* <DEDUP_REMOVED lines=8> */
.L_x_6:
[----:B------:R-:W-:Y:S05]  /*01e0*/  @P0 EXIT ;  /* 0x000000000000094d */ /* 0x000fea0003800000 */
[----:B------:R-:W1:Y:S01]  /*01f0*/  S2UR UR5, SR_CgaCtaId ;  /* 0x00000000000579c3 */ /* 0x000e620000008800 */
[----:B------:R-:W-:-:S07]  /*0200*/  UMOV UR4, 0x400 ;  /* 0x0000040000047882 */ /* 0x000fce0000000000 */
[----:B0-----:R-:W0:Y:S01]  /*0210*/  LDC.64 R2, c[0x0][0x388] ;  /* 0x0000e200ff027b82 */ /* 0x001e220000000a00 */
[----:B-1----:R-:W-:Y:S01]  /*0220*/  ULEA UR4, UR5, UR4, 0x18 ;  /* 0x0000000405047291 */ /* 0x002fe2000f8ec0ff */
[----:B0-----:R-:W-:-:S08]  /*0230*/  IMAD.WIDE.U32 R2, R7, 0x4, R2 ;  /* 0x0000000407027825 */ /* 0x001fd000078e0002 */
[----:B------:R-:W0:Y:S04]  /*0240*/  LDS R5, [UR4] ;  /* 0x00000004ff057984 */ /* 0x000e280008000800 */
[----:B0-----:R-:W-:Y:S01]  /*0250*/  STG.E desc[UR6][R2.64], R5 ;  /* 0x0000000502007986 */ /* 0x001fe2000c101906 */
[----:B------:R-:W-:Y:S05]  /*0260*/  EXIT ;  /* 0x000000000000794d */ /* 0x000fea0003800000 */
.L_x_8:
        /* <DEDUP_REMOVED lines=9> */
.L_x_17:


//--------------------- .text._Z7reduce1PfS_      --------------------------
	.section	.text._Z7reduce1PfS_,"ax",@progbits
	.align	128
        .global         _Z7reduce1PfS_
        .type           _Z7reduce1PfS_,@function
        .size           _Z7reduce1PfS_,(.L_x_18 - _Z7reduce1PfS_)
        .other          _Z7reduce1PfS_,@"STO_CUDA_ENTRY STV_DEFAULT"
_Z7reduce1PfS_:
.text._Z7reduce1PfS_:
        /* <DEDUP_REMOVED lines=18> */
[----:B------:R-:W-:-:S05]  /*0120*/  UMOV UR5, 0x1 ;  /* 0x0000000100057882 */ /* 0x000fca0000000000 */
.L_x_10:
[----:B------:R-:W-:-:S04]  /*0130*/  USHF.L.U32 UR6, UR5, 0x1, URZ ;  /* 0x0000000105067899 */ /* 0x000fc800080006ff */
[----:B------:R-:W-:Y:S02]  /*0140*/  UISETP.GE.U32.AND UP0, UPT, UR6, UR7, UPT ;  /* 0x000000070600728c */ /* 0x000fe4000bf06070 */
[----:B01----:R-:W-:-:S05]  /*0150*/  IMAD R2, R4, UR6, RZ ;  /* 0x0000000604027c24 */ /* 0x003fca000f8e02ff */
[----:B------:R-:W-:-:S13]  /*0160*/  ISETP.GE.U32.AND P0, PT, R2, UR7, PT ;  /* 0x0000000702007c0c */ /* 0x000fda000bf06070 */
[C---:B------:R-:W-:Y:S01]  /*0170*/  @!P0 IADD3 R0, PT, PT, R2.reuse, UR5, RZ ;  /* 0x0000000502008c10 */ /* 0x040fe2000fffe0ff */
[----:B------:R-:W-:Y:S01]  /*0180*/  UMOV UR5, UR6 ;  /* 0x0000000600057c82 */ /* 0x000fe20008000000 */
[----:B------:R-:W-:Y:S02]  /*0190*/  @!P0 LEA R2, R2, UR4, 0x2 ;  /* 0x0000000402028c11 */ /* 0x000fe4000f8e10ff */
[----:B------:R-:W-:-:S03]  /*01a0*/  @!P0 LEA R0, R0, UR4, 0x2 ;  /* 0x0000000400008c11 */ /* 0x000fc6000f8e10ff */
[----:B------:R-:W-:Y:S04]  /*01b0*/  @!P0 LDS R3, [R2] ;  /* 0x0000000002038984 */ /* 0x000fe80000000800 */
[----:B------:R-:W0:Y:S02]  /*01c0*/  @!P0 LDS R0, [R0] ;  /* 0x0000000000008984 */ /* 0x000e240000000800 */
[----:B0-----:R-:W-:-:S05]  /*01d0*/  @!P0 FADD R3, R0, R3 ;  /* 0x0000000300038221 */ /* 0x001fca0000000000 */
[----:B------:R1:W-:Y:S01]  /*01e0*/  @!P0 STS [R2], R3 ;  /* 0x0000000302008388 */ /* 0x0003e20000000800 */
[----:B------:R-:W-:Y:S06]  /*01f0*/  BAR.SYNC.DEFER_BLOCKING 0x0 ;  /* 0x0000000000007b1d */ /* 0x000fec0000010000 */
[----:B------:R-:W-:Y:S05]  /*0200*/  BRA.U !UP0, `(.L_x_10) ;  /* 0xfffffffd08c87547 */ /* 0x000fea000b83ffff */
.L_x_9:
[----:B------:R-:W-:Y:S05]  /*0210*/  @P1 EXIT ;  /* 0x000000000000194d */ /* 0x000fea0003800000 */
[----:B------:R-:W2:Y:S01]  /*0220*/  S2UR UR5, SR_CgaCtaId ;  /* 0x00000000000579c3 */ /* 0x000ea20000008800 */
[----:B------:R-:W-:-:S07]  /*0230*/  UMOV UR4, 0x400 ;  /* 0x0000040000047882 */ /* 0x000fce0000000000 */
[----:B01----:R-:W0:Y:S01]  /*0240*/  LDC.64 R2, c[0x0][0x388] ;  /* 0x0000e200ff027b82 */ /* 0x003e220000000a00 */
[----:B--2---:R-:W-:Y:S01]  /*0250*/  ULEA UR4, UR5, UR4, 0x18 ;  /* 0x0000000405047291 */ /* 0x004fe2000f8ec0ff */
[----:B0-----:R-:W-:-:S08]  /*0260*/  IMAD.WIDE.U32 R2, R7, 0x4, R2 ;  /* 0x0000000407027825 */ /* 0x001fd000078e0002 */
[----:B------:R-:W0:Y:S04]  /*0270*/  LDS R5, [UR4] ;  /* 0x00000004ff057984 */ /* 0x000e280008000800 */
[----:B0-----:R-:W-:Y:S01]  /*0280*/  STG.E desc[UR8][R2.64], R5 ;  /* 0x0000000502007986 */ /* 0x001fe2000c101908 */
[----:B------:R-:W-:Y:S05]  /*0290*/  EXIT ;  /* 0x000000000000794d */ /* 0x000fea0003800000 */
.L_x_11:
        /* <DEDUP_REMOVED lines=14> */
.L_x_18:


//--------------------- .text._Z7reduce0PfS_      --------------------------
	.section	.text._Z7reduce0PfS_,"ax",@progbits
	.align	128
        .global         _Z7reduce0PfS_
        .type           _Z7reduce0PfS_,@function
        .size           _Z7reduce0PfS_,(.L_x_19 - _Z7reduce0PfS_)
        .other          _Z7reduce0PfS_,@"STO_CUDA_ENTRY STV_DEFAULT"
_Z7reduce0PfS_:
.text._Z7reduce0PfS_:
        /* <DEDUP_REMOVED lines=18> */
[----:B------:R-:W-:-:S07]  /*0120*/  HFMA2 R0, -RZ, RZ, 0, 5.9604644775390625e-08 ;  /* 0x00000001ff007431 */ /* 0x000fce00000001ff */
.L_x_13:
[----:B------:R-:W-:-:S05]  /*0130*/  SHF.L.U32 R8, R0, 0x1, RZ ;  /* 0x0000000100087819 */ /* 0x000fca00000006ff */
[----:B0-----:R-:W-:-:S05]  /*0140*/  VIADD R2, R8, 0xffffffff ;  /* 0xffffffff08027836 */ /* 0x001fca0000000000 */
[----:B------:R-:W-:-:S13]  /*0150*/  LOP3.LUT P1, RZ, R2, R7, RZ, 0xc0, !PT ;  /* 0x0000000702ff7212 */ /* 0x000fda000782c0ff */
[----:B------:R-:W-:Y:S01]  /*0160*/  @!P1 LEA R2, R0, R5, 0x2 ;  /* 0x0000000500029211 */ /* 0x000fe200078e10ff */
[----:B------:R-:W-:Y:S01]  /*0170*/  @!P1 LDS R3, [R5] ;  /* 0x0000000005039984 */ /* 0x000fe20000000800 */
[----:B------:R-:W-:-:S04]  /*0180*/  IMAD.MOV.U32 R0, RZ, RZ, R8 ;  /* 0x000000ffff007224 */ /* 0x000fc800078e0008 */
[----:B------:R-:W0:Y:S02]  /*0190*/  @!P1 LDS R2, [R2] ;  /* 0x0000000002029984 */ /* 0x000e240000000800 */
[----:B0-----:R-:W-:-:S05]  /*01a0*/  @!P1 FADD R4, R2, R3 ;  /* 0x0000000302049221 */ /* 0x001fca0000000000 */
[----:B------:R1:W-:Y:S01]  /*01b0*/  @!P1 STS [R5], R4 ;  /* 0x0000000405009388 */ /* 0x0003e20000000800 */
[----:B------:R-:W-:Y:S01]  /*01c0*/  BAR.SYNC.DEFER_BLOCKING 0x0 ;  /* 0x0000000000007b1d */ /* 0x000fe20000010000 */
[----:B------:R-:W-:-:S13]  /*01d0*/  ISETP.GE.U32.AND P1, PT, R8, UR8, PT ;  /* 0x0000000808007c0c */ /* 0x000fda000bf26070 */
[----:B-1----:R-:W-:Y:S05]  /*01e0*/  @!P1 BRA `(.L_x_13) ;  /* 0xfffffffc00d09947 */ /* 0x002fea000383ffff */
.L_x_12:
[----:B------:R-:W-:Y:S06]  /*01f0*/  BAR.SYNC.DEFER_BLOCKING 0x0 ;  /* 0x0000000000007b1d */ /* 0x000fec0000010000 */
        /* <DEDUP_REMOVED lines=9> */
.L_x_14:
        /* <DEDUP_REMOVED lines=15> */
.L_x_19:


//--------------------- .nv.shared._Z7reduce5PfS_ --------------------------
	.section	.nv.shared._Z7reduce5PfS_,"aw",@nobits
	.sectionflags	@""
	.align	16
	.zero		1024


//--------------------- .nv.shared.reserved.0     --------------------------
	.section	.nv.shared.reserved.0,"aw",@nobits
	.weak		__nv_reservedSMEM_offset_0_alias
	.size		__nv_reservedSMEM_offset_0_alias, 0, 64
	.other		__nv_reservedSMEM_offset_0_alias,@"STO_CUDA_RESERVED_SHARED STV_DEFAULT"
__nv_reservedSMEM_offset_0_alias:
	.zero		0
	.zero		64


//--------------------- .nv.shared._Z7reduce4PfS_ --------------------------
	.section	.nv.shared._Z7reduce4PfS_,"aw",@nobits
	.sectionflags	@""
	.align	16
	.zero		1024


//--------------------- .nv.shared._Z7reduce3PfS_ --------------------------
	.section	.nv.shared._Z7reduce3PfS_,"aw",@nobits
	.sectionflags	@""
	.align	16
	.zero		1024


//--------------------- .nv.shared._Z7reduce1PfS_ --------------------------
	.section	.nv.shared._Z7reduce1PfS_,"aw",@nobits
	.sectionflags	@""
	.align	16
	.zero		1024


//--------------------- .nv.shared._Z7reduce0PfS_ --------------------------
	.section	.nv.shared._Z7reduce0PfS_,"aw",@nobits
	.sectionflags	@""
	.align	16
	.zero		1024


//--------------------- .nv.constant0._Z7reduce5PfS_ --------------------------
	.section	.nv.constant0._Z7reduce5PfS_,"a",@progbits
	.sectionflags	@""
	.align	4
.nv.constant0._Z7reduce5PfS_:
	.zero		912


//--------------------- .nv.constant0._Z7reduce4PfS_ --------------------------
	.section	.nv.constant0._Z7reduce4PfS_,"a",@progbits
	.sectionflags	@""
	.align	4
.nv.constant0._Z7reduce4PfS_:
	.zero		912


//--------------------- .nv.constant0._Z7reduce3PfS_ --------------------------
	.section	.nv.constant0._Z7reduce3PfS_,"a",@progbits
	.sectionflags	@""
	.align	4
.nv.constant0._Z7reduce3PfS_:
	.zero		912


//--------------------- .nv.constant0._Z7reduce1PfS_ --------------------------
	.section	.nv.constant0._Z7reduce1PfS_,"a",@progbits
	.sectionflags	@""
	.align	4
.nv.constant0._Z7reduce1PfS_:
	.zero		912


//--------------------- .nv.constant0._Z7reduce0PfS_ --------------------------
	.section	.nv.constant0._Z7reduce0PfS_,"a",@progbits
	.sectionflags	@""
	.align	4
.nv.constant0._Z7reduce0PfS_:
	.zero		912


//--------------------- SYMBOLS --------------------------

	.type		.nv.reservedSmem.offset0,@object
	.size		.nv.reservedSmem.offset0,0x4
	.type		.nv.reservedSmem.cap,@object
	.size		.nv.reservedSmem.cap,0x4
